//
// Generated by NVIDIA NVVM Compiler
//
// Compiler Build ID: CL-36424714
// Cuda compilation tools, release 13.0, V13.0.88
// Based on NVVM 20.0.0
//

.version 9.0
.target sm_100
.address_size 64

	// .globl	default_function_kernel

.visible .entry default_function_kernel(
	.param .u64 .ptr .align 1 default_function_kernel_param_0,
	.param .u64 .ptr .align 1 default_function_kernel_param_1
)
.maxntid 30
{
	.reg .pred 	%p<32>;
	.reg .b16 	%rs<4>;
	.reg .b32 	%r<34>;
	.reg .b32 	%f<124>;
	.reg .b64 	%rd<9>;

	ld.param.u64 	%rd3, [default_function_kernel_param_0];
	ld.param.u64 	%rd4, [default_function_kernel_param_1];
	cvta.to.global.u64 	%rd5, %rd3;
	cvta.to.global.u64 	%rd6, %rd4;
	mov.u32 	%r5, %ctaid.x;
	mov.u32 	%r6, %tid.x;
	mad.lo.s32 	%r7, %r5, 30, %r6;
	mul.wide.u32 	%rd7, %r7, 4;
	add.s64 	%rd1, %rd6, %rd7;
	cvt.u16.u32 	%rs1, %r6;
	mul.lo.s16 	%rs2, %rs1, 26;
	shr.u16 	%rs3, %rs2, 8;
	cvt.u32.u16 	%r9, %rs3;
	mad.lo.s32 	%r10, %r5, 3, %r9;
	shr.u32 	%r11, %r10, 2;
	and.b32  	%r1, %r11, 3;
	shr.u32 	%r12, %r6, 1;
	mad.lo.s32 	%r13, %r5, 15, %r12;
	mul.hi.u32 	%r14, %r13, -858993459;
	shr.u32 	%r15, %r14, 4;
	mul.lo.s32 	%r16, %r15, 20;
	sub.s32 	%r17, %r13, %r16;
	shr.u32 	%r19, %r10, 4;
	mul.lo.s32 	%r20, %r19, 1120;
	shl.b32 	%r21, %r17, 3;
	and.b32  	%r22, %r21, 224;
	and.b32  	%r2, %r7, 7;
	shl.b32 	%r23, %r7, 1;
	and.b32  	%r24, %r23, 14;
	or.b32  	%r25, %r20, %r24;
	mad.lo.s32 	%r26, %r1, 320, %r25;
	add.s32 	%r27, %r26, %r22;
	add.s32 	%r28, %r27, -177;
	and.b32  	%r3, %r10, 12;
	setp.eq.s32 	%p5, %r3, 0;
	and.b32  	%r4, %r17, 28;
	setp.eq.s32 	%p6, %r4, 0;
	or.pred  	%p1, %p5, %p6;
	setp.eq.s32 	%p7, %r2, 0;
	or.pred  	%p8, %p1, %p7;
	mul.wide.s32 	%rd8, %r28, 4;
	add.s64 	%rd2, %rd5, %rd8;
	mov.f32 	%f101, 0fFF7FFFFD;
	@%p8 bra 	$L__BB0_2;
	ld.global.nc.f32 	%f101, [%rd2];
$L__BB0_2:
	mov.f32 	%f102, 0fFF7FFFFD;
	@%p1 bra 	$L__BB0_4;
	ld.global.nc.f32 	%f102, [%rd2+4];
$L__BB0_4:
	max.f32 	%f71, %f101, 0fFF7FFFFD;
	max.f32 	%f5, %f71, %f102;
	mov.f32 	%f103, 0fFF7FFFFD;
	@%p1 bra 	$L__BB0_6;
	ld.global.nc.f32 	%f103, [%rd2+8];
$L__BB0_6:
	setp.eq.s32 	%p9, %r2, 0;
	setp.eq.s32 	%p10, %r3, 0;
	max.f32 	%f8, %f5, %f103;
	or.pred  	%p2, %p10, %p9;
	mov.f32 	%f104, 0fFF7FFFFD;
	@%p2 bra 	$L__BB0_8;
	ld.global.nc.f32 	%f104, [%rd2+64];
$L__BB0_8:
	setp.eq.s32 	%p11, %r3, 0;
	max.f32 	%f11, %f8, %f104;
	mov.f32 	%f105, 0fFF7FFFFD;
	@%p11 bra 	$L__BB0_10;
	ld.global.nc.f32 	%f105, [%rd2+68];
$L__BB0_10:
	setp.eq.s32 	%p12, %r3, 0;
	max.f32 	%f14, %f11, %f105;
	mov.f32 	%f106, 0fFF7FFFFD;
	@%p12 bra 	$L__BB0_12;
	ld.global.nc.f32 	%f106, [%rd2+72];
$L__BB0_12:
	max.f32 	%f17, %f14, %f106;
	mov.f32 	%f107, 0fFF7FFFFD;
	@%p2 bra 	$L__BB0_14;
	ld.global.nc.f32 	%f107, [%rd2+128];
$L__BB0_14:
	setp.eq.s32 	%p13, %r3, 0;
	max.f32 	%f20, %f17, %f107;
	mov.f32 	%f108, 0fFF7FFFFD;
	@%p13 bra 	$L__BB0_16;
	ld.global.nc.f32 	%f108, [%rd2+132];
$L__BB0_16:
	setp.eq.s32 	%p14, %r3, 0;
	max.f32 	%f23, %f20, %f108;
	mov.f32 	%f109, 0fFF7FFFFD;
	@%p14 bra 	$L__BB0_18;
	ld.global.nc.f32 	%f109, [%rd2+136];
$L__BB0_18:
	setp.eq.s32 	%p15, %r2, 0;
	setp.eq.s32 	%p16, %r4, 0;
	max.f32 	%f26, %f23, %f109;
	or.pred  	%p17, %p16, %p15;
	mov.f32 	%f110, 0fFF7FFFFD;
	@%p17 bra 	$L__BB0_20;
	ld.global.nc.f32 	%f110, [%rd2+640];
$L__BB0_20:
	setp.eq.s32 	%p18, %r4, 0;
	max.f32 	%f29, %f26, %f110;
	mov.f32 	%f111, 0fFF7FFFFD;
	@%p18 bra 	$L__BB0_22;
	ld.global.nc.f32 	%f111, [%rd2+644];
$L__BB0_22:
	setp.eq.s32 	%p19, %r4, 0;
	max.f32 	%f32, %f29, %f111;
	mov.f32 	%f112, 0fFF7FFFFD;
	@%p19 bra 	$L__BB0_24;
	ld.global.nc.f32 	%f112, [%rd2+648];
$L__BB0_24:
	setp.eq.s32 	%p20, %r2, 0;
	max.f32 	%f35, %f32, %f112;
	mov.f32 	%f113, 0fFF7FFFFD;
	@%p20 bra 	$L__BB0_26;
	ld.global.nc.f32 	%f113, [%rd2+704];
$L__BB0_26:
	setp.eq.s32 	%p21, %r2, 0;
	max.f32 	%f83, %f35, %f113;
	ld.global.nc.f32 	%f84, [%rd2+708];
	max.f32 	%f85, %f83, %f84;
	ld.global.nc.f32 	%f86, [%rd2+712];
	max.f32 	%f38, %f85, %f86;
	mov.f32 	%f114, 0fFF7FFFFD;
	@%p21 bra 	$L__BB0_28;
	ld.global.nc.f32 	%f114, [%rd2+768];
$L__BB0_28:
	setp.eq.s32 	%p22, %r2, 0;
	setp.eq.s32 	%p23, %r4, 0;
	max.f32 	%f88, %f38, %f114;
	ld.global.nc.f32 	%f89, [%rd2+772];
	max.f32 	%f90, %f88, %f89;
	ld.global.nc.f32 	%f91, [%rd2+776];
	max.f32 	%f41, %f90, %f91;
	setp.eq.s32 	%p24, %r1, 3;
	or.pred  	%p3, %p24, %p23;
	or.pred  	%p25, %p3, %p22;
	mov.f32 	%f115, 0fFF7FFFFD;
	@%p25 bra 	$L__BB0_30;
	ld.global.nc.f32 	%f115, [%rd2+1280];
$L__BB0_30:
	max.f32 	%f44, %f41, %f115;
	mov.f32 	%f116, 0fFF7FFFFD;
	@%p3 bra 	$L__BB0_32;
	ld.global.nc.f32 	%f116, [%rd2+1284];
$L__BB0_32:
	max.f32 	%f47, %f44, %f116;
	mov.f32 	%f117, 0fFF7FFFFD;
	@%p3 bra 	$L__BB0_34;
	ld.global.nc.f32 	%f117, [%rd2+1288];
$L__BB0_34:
	setp.eq.s32 	%p26, %r1, 3;
	setp.eq.s32 	%p27, %r2, 0;
	max.f32 	%f50, %f47, %f117;
	or.pred  	%p4, %p26, %p27;
	mov.f32 	%f118, 0fFF7FFFFD;
	@%p4 bra 	$L__BB0_36;
	ld.global.nc.f32 	%f118, [%rd2+1344];
$L__BB0_36:
	setp.eq.s32 	%p28, %r1, 3;
	max.f32 	%f53, %f50, %f118;
	mov.f32 	%f119, 0fFF7FFFFD;
	@%p28 bra 	$L__BB0_38;
	ld.global.nc.f32 	%f119, [%rd2+1348];
$L__BB0_38:
	setp.eq.s32 	%p29, %r1, 3;
	max.f32 	%f56, %f53, %f119;
	mov.f32 	%f120, 0fFF7FFFFD;
	@%p29 bra 	$L__BB0_40;
	ld.global.nc.f32 	%f120, [%rd2+1352];
$L__BB0_40:
	max.f32 	%f59, %f56, %f120;
	mov.f32 	%f121, 0fFF7FFFFD;
	@%p4 bra 	$L__BB0_42;
	ld.global.nc.f32 	%f121, [%rd2+1408];
$L__BB0_42:
	setp.eq.s32 	%p30, %r1, 3;
	max.f32 	%f62, %f59, %f121;
	mov.f32 	%f122, 0fFF7FFFFD;
	@%p30 bra 	$L__BB0_44;
	ld.global.nc.f32 	%f122, [%rd2+1412];
$L__BB0_44:
	setp.eq.s32 	%p31, %r1, 3;
	max.f32 	%f65, %f62, %f122;
	mov.f32 	%f123, 0fFF7FFFFD;
	@%p31 bra 	$L__BB0_46;
	ld.global.nc.f32 	%f123, [%rd2+1416];
$L__BB0_46:
	max.f32 	%f100, %f65, %f123;
	st.global.f32 	[%rd1], %f100;
	ret;

}


// ===== COMPILED SASS (sm_100) =====

	.target	sm_100

	.elftype	@"ET_EXEC"


//--------------------- .note.nv.tkinfo           --------------------------
	.section	.note.nv.tkinfo,"",@"SHT_NOTE"
	.sectionflags	@"SHF_NOTE_NV_TKINFO"
	.tkinfo
        /*0018*/ 	.word	0x00000002
        /*0030*/ 	.string	""
        /*0030*/ 	.string	"ptxas"
        /*0030*/ 	.string	"Cuda compilation tools, release 13.0, V13.0.88"
        /*0030*/ 	.string	"Build cuda_13.0.r13.0/compiler.36424714_0"
        /*0030*/ 	.string	"-arch sm_100 -m 64 "



//--------------------- .note.nv.cuinfo           --------------------------
	.section	.note.nv.cuinfo,"",@"SHT_NOTE"
	.sectionflags	@"SHF_NOTE_NV_CUINFO"
        /*0018*/ 	.short	0x0002
        /*001a*/ 	.short	0x0064
        /*001c*/ 	.short	0x0082
	.zero		2


//--------------------- .nv.info                  --------------------------
	.section	.nv.info,"",@"SHT_CUDA_INFO"
	.align	4


	//----- nvinfo : EIATTR_REGCOUNT
	.align		4
        /*0000*/ 	.byte	0x04, 0x2f
        /*0002*/ 	.short	(.L_1 - .L_0)
	.align		4
.L_0:
        /*0004*/ 	.word	index@(default_function_kernel)
        /*0008*/ 	.word	0x00000021


	//----- nvinfo : EIATTR_FRAME_SIZE
	.align		4
.L_1:
        /*000c*/ 	.byte	0x04, 0x11
        /*000e*/ 	.short	(.L_3 - .L_2)
	.align		4
.L_2:
        /*0010*/ 	.word	index@(default_function_kernel)
        /*0014*/ 	.word	0x00000000


	//----- nvinfo : EIATTR_MIN_STACK_SIZE
	.align		4
.L_3:
        /*0018*/ 	.byte	0x04, 0x12
        /*001a*/ 	.short	(.L_5 - .L_4)
	.align		4
.L_4:
        /*001c*/ 	.word	index@(default_function_kernel)
        /*0020*/ 	.word	0x00000000
.L_5:


//--------------------- .nv.compat                --------------------------
	.section	.nv.compat,"",@"SHT_CUDA_COMPAT_INFO"
	.align	4
        /*0000*/ 	.byte	0x02, 0x09, 0x00, 0x00, 0x02, 0x02, 0x01, 0x00, 0x02, 0x05, 0x05, 0x00, 0x03, 0x07, 0x01, 0x01
        /*0010*/ 	.byte	0x02, 0x03, 0x00, 0x00, 0x02, 0x06, 0x01, 0x00, 0x04, 0x0b, 0x08, 0x00, 0x09, 0x00, 0x00, 0x00
        /*0020*/ 	.byte	0x00, 0x00, 0x00, 0x00


//--------------------- .nv.info.default_function_kernel --------------------------
	.section	.nv.info.default_function_kernel,"",@"SHT_CUDA_INFO"
	.sectionflags	@""
	.align	4


	//----- nvinfo : EIATTR_CUDA_API_VERSION
	.align		4
        /*0000*/ 	.byte	0x04, 0x37
        /*0002*/ 	.short	(.L_7 - .L_6)
.L_6:
        /*0004*/ 	.word	0x00000082


	//----- nvinfo : EIATTR_KPARAM_INFO
	.align		4
.L_7:
        /*0008*/ 	.byte	0x04, 0x17
        /*000a*/ 	.short	(.L_9 - .L_8)
.L_8:
        /*000c*/ 	.word	0x00000000
        /*0010*/ 	.short	0x0001
        /*0012*/ 	.short	0x0008
        /*0014*/ 	.byte	0x00, 0xf5, 0x21, 0x00


	//----- nvinfo : EIATTR_KPARAM_INFO
	.align		4
.L_9:
        /*0018*/ 	.byte	0x04, 0x17
        /*001a*/ 	.short	(.L_11 - .L_10)
.L_10:
        /*001c*/ 	.word	0x00000000
        /*0020*/ 	.short	0x0000
        /*0022*/ 	.short	0x0000
        /*0024*/ 	.byte	0x00, 0xf5, 0x21, 0x00


	//----- nvinfo : EIATTR_SPARSE_MMA_MASK
	.align		4
.L_11:
        /*0028*/ 	.byte	0x03, 0x50
        /*002a*/ 	.short	0x0000


	//----- nvinfo : EIATTR_MAXREG_COUNT
	.align		4
        /*002c*/ 	.byte	0x03, 0x1b
        /*002e*/ 	.short	0x00ff


	//----- nvinfo : EIATTR_MERCURY_ISA_VERSION
	.align		4
        /*0030*/ 	.byte	0x03, 0x5f
        /*0032*/ 	.short	0x0101


	//----- nvinfo : EIATTR_VRC_CTA_INIT_COUNT
	.align		4
        /*0034*/ 	.byte	0x02, 0x4a
	.zero		1
	.zero		1


	//----- nvinfo : EIATTR_EXIT_INSTR_OFFSETS
	.align		4
        /*0038*/ 	.byte	0x04, 0x1c
        /*003a*/ 	.short	(.L_13 - .L_12)


	//   ....[0]....
.L_12:
        /*003c*/ 	.word	0x00000780


	//----- nvinfo : EIATTR_MAX_THREADS
	.align		4
.L_13:
        /*0040*/ 	.byte	0x04, 0x05
        /*0042*/ 	.short	(.L_15 - .L_14)
.L_14:
        /*0044*/ 	.word	0x0000001e
        /*0048*/ 	.word	0x00000001
        /*004c*/ 	.word	0x00000001


	//----- nvinfo : EIATTR_CBANK_PARAM_SIZE
	.align		4
.L_15:
        /*0050*/ 	.byte	0x03, 0x19
        /*0052*/ 	.short	0x0010


	//----- nvinfo : EIATTR_PARAM_CBANK
	.align		4
        /*0054*/ 	.byte	0x04, 0x0a
        /*0056*/ 	.short	(.L_17 - .L_16)
	.align		4
.L_16:
        /*0058*/ 	.word	index@(.nv.constant0.default_function_kernel)
        /*005c*/ 	.short	0x0380
        /*005e*/ 	.short	0x0010


	//----- nvinfo : EIATTR_SW_WAR
	.align		4
.L_17:
        /*0060*/ 	.byte	0x04, 0x36
        /*0062*/ 	.short	(.L_19 - .L_18)
.L_18:
        /*0064*/ 	.word	0x00000008
.L_19:


//--------------------- .nv.callgraph             --------------------------
	.section	.nv.callgraph,"",@"SHT_CUDA_CALLGRAPH"
	.align	4
	.sectionentsize	8
	.align		4
        /*0000*/ 	.word	0x00000000
	.align		4
        /*0004*/ 	.word	0xffffffff
	.align		4
        /*0008*/ 	.word	0x00000000
	.align		4
        /*000c*/ 	.word	0xfffffffe
	.align		4
        /*0010*/ 	.word	0x00000000
	.align		4
        /*0014*/ 	.word	0xfffffffd
	.align		4
        /*0018*/ 	.word	0x00000000
	.align		4
        /*001c*/ 	.word	0xfffffffc


//--------------------- .text.default_function_kernel --------------------------
	.section	.text.default_function_kernel,"ax",@progbits
	.align	128
        .global         default_function_kernel
        .type           default_function_kernel,@function
        .size           default_function_kernel,(.L_x_1 - default_function_kernel)
        .other          default_function_kernel,@"STO_CUDA_ENTRY STV_DEFAULT"
default_function_kernel:
.text.default_function_kernel:
[----:B------:R-:W-:Y:S01]  /*0000*/  LDC R1, c[0x0][0x37c] ;  /* 0x0000df00ff017b82 */ /* 0x000fe20000000800 */
[----:B------:R-:W0:Y:S01]  /*0010*/  S2R R4, SR_TID.X ;  /* 0x0000000000047919 */ /* 0x000e220000002100 */
[----:B------:R-:W1:Y:S01]  /*0020*/  LDCU.64 UR4, c[0x0][0x358] ;  /* 0x00006b00ff0477ac */ /* 0x000e620008000a00 */
[----:B------:R-:W2:Y:S01]  /*0030*/  S2R R9, SR_CTAID.X ;  /* 0x0000000000097919 */ /* 0x000ea20000002500 */
[----:B0-----:R-:W-:-:S05]  /*0040*/  PRMT R0, R4, 0x9910, RZ ;  /* 0x0000991004007816 */ /* 0x001fca00000000ff */
[----:B------:R-:W-:-:S05]  /*0050*/  IMAD R0, R0, 0x1a, RZ ;  /* 0x0000001a00007824 */ /* 0x000fca00078e02ff */
[----:B------:R-:W-:Y:S02]  /*0060*/  LOP3.LUT R2, R0, 0xffff, RZ, 0xc0, !PT ;  /* 0x0000ffff00027812 */ /* 0x000fe400078ec0ff */
[----:B------:R-:W-:Y:S02]  /*0070*/  SHF.R.U32.HI R0, RZ, 0x1, R4 ;  /* 0x00000001ff007819 */ /* 0x000fe40000011604 */
[----:B------:R-:W-:-:S03]  /*0080*/  SHF.R.U32.HI R2, RZ, 0x8, R2 ;  /* 0x00000008ff027819 */ /* 0x000fc60000011602 */
[C---:B--2---:R-:W-:Y:S01]  /*0090*/  IMAD R5, R9.reuse, 0xf, R0 ;  /* 0x0000000f09057824 */ /* 0x044fe200078e0200 */
[----:B------:R-:W-:Y:S01]  /*00a0*/  LOP3.LUT R2, R2, 0xffff, RZ, 0xc0, !PT ;  /* 0x0000ffff02027812 */ /* 0x000fe200078ec0ff */
[----:B------:R-:W-:Y:S02]  /*00b0*/  IMAD R0, R9, 0x1e, R4 ;  /* 0x0000001e09007824 */ /* 0x000fe400078e0204 */
[----:B------:R-:W-:-:S03]  /*00c0*/  IMAD.HI.U32 R3, R5, -0x33333333, RZ ;  /* 0xcccccccd05037827 */ /* 0x000fc600078e00ff */
[C---:B------:R-:W-:Y:S01]  /*00d0*/  LOP3.LUT P2, RZ, R0.reuse, 0x7, RZ, 0xc0, !PT ;  /* 0x0000000700ff7812 */ /* 0x040fe2000784c0ff */
[C---:B------:R-:W-:Y:S01]  /*00e0*/  IMAD.SHL.U32 R7, R0.reuse, 0x2, RZ ;  /* 0x0000000200077824 */ /* 0x040fe200078e00ff */
[----:B------:R-:W-:Y:S01]  /*00f0*/  SHF.R.U32.HI R6, RZ, 0x4, R3 ;  /* 0x00000004ff067819 */ /* 0x000fe20000011603 */
[----:B------:R-:W-:Y:S01]  /*0100*/  IMAD R4, R9, 0x3, R2 ;  /* 0x0000000309047824 */ /* 0x000fe200078e0202 */
[----:B------:R-:W-:Y:S01]  /*0110*/  LOP3.LUT R20, R0, 0x7, RZ, 0xc0, !PT ;  /* 0x0000000700147812 */ /* 0x000fe200078ec0ff */
[----:B------:R-:W0:Y:S01]  /*0120*/  LDC.64 R2, c[0x0][0x380] ;  /* 0x0000e000ff027b82 */ /* 0x000e220000000a00 */
[----:B------:R-:W-:Y:S01]  /*0130*/  LOP3.LUT R8, R7, 0xe, RZ, 0xc0, !PT ;  /* 0x0000000e07087812 */ /* 0x000fe200078ec0ff */
[----:B------:R-:W-:Y:S01]  /*0140*/  IMAD R6, R6, -0x14, R5 ;  /* 0xffffffec06067824 */ /* 0x000fe200078e0205 */
[--C-:B------:R-:W-:Y:S02]  /*0150*/  SHF.R.U32.HI R7, RZ, 0x4, R4.reuse ;  /* 0x00000004ff077819 */ /* 0x100fe40000011604 */
[----:B------:R-:W-:-:S02]  /*0160*/  SHF.R.U32.HI R5, RZ, 0x2, R4 ;  /* 0x00000002ff057819 */ /* 0x000fc40000011604 */
[----:B------:R-:W-:Y:S01]  /*0170*/  LOP3.LUT P1, R4, R4, 0xc, RZ, 0xc0, !PT ;  /* 0x0000000c04047812 */ /* 0x000fe2000782c0ff */
[----:B------:R-:W-:Y:S01]  /*0180*/  IMAD R8, R7, 0x460, R8 ;  /* 0x0000046007087824 */ /* 0x000fe200078e0208 */
[----:B------:R-:W-:Y:S01]  /*0190*/  LOP3.LUT R5, R5, 0x3, RZ, 0xc0, !PT ;  /* 0x0000000305057812 */ /* 0x000fe200078ec0ff */
[C---:B------:R-:W-:Y:S01]  /*01a0*/  IMAD.SHL.U32 R7, R6.reuse, 0x8, RZ ;  /* 0x0000000806077824 */ /* 0x040fe200078e00ff */
[----:B------:R-:W-:Y:S02]  /*01b0*/  LOP3.LUT P0, R6, R6, 0x1c, RZ, 0xc0, !PT ;  /* 0x0000001c06067812 */ /* 0x000fe4000780c0ff */
[----:B------:R-:W-:Y:S01]  /*01c0*/  ISETP.NE.AND P3, PT, R4, RZ, PT ;  /* 0x000000ff0400720c */ /* 0x000fe20003f65270 */
[----:B------:R-:W-:Y:S01]  /*01d0*/  IMAD R8, R5, 0x140, R8 ;  /* 0x0000014005087824 */ /* 0x000fe200078e0208 */
[----:B------:R-:W-:Y:S02]  /*01e0*/  PLOP3.LUT P1, PT, P1, P0, PT, 0x2f, 0xf2 ;  /* 0x0000000000f2781c */ /* 0x000fe40000f20577 */
[----:B------:R-:W-:-:S02]  /*01f0*/  LOP3.LUT R7, R7, 0xe0, RZ, 0xc0, !PT ;  /* 0x000000e007077812 */ /* 0x000fc400078ec0ff */
[----:B------:R-:W-:Y:S02]  /*0200*/  PLOP3.LUT P2, PT, P1, P2, PT, 0xf2, 0x2f ;  /* 0x00000000002f781c */ /* 0x000fe40000f45e72 */
[----:B------:R-:W-:Y:S01]  /*0210*/  IADD3 R7, PT, PT, R8, -0xb1, R7 ;  /* 0xffffff4f08077810 */ /* 0x000fe20007ffe007 */
[----:B------:R-:W-:Y:S01]  /*0220*/  IMAD.MOV.U32 R8, RZ, RZ, -0x800003 ;  /* 0xff7ffffdff087424 */ /* 0x000fe200078e00ff */
[----:B------:R-:W-:-:S03]  /*0230*/  ISETP.NE.AND P0, PT, R20, RZ, PT ;  /* 0x000000ff1400720c */ /* 0x000fc60003f05270 */
[----:B0-----:R-:W-:Y:S01]  /*0240*/  IMAD.WIDE R2, R7, 0x4, R2 ;  /* 0x0000000407027825 */ /* 0x001fe200078e0202 */
[----:B------:R-:W-:-:S03]  /*0250*/  ISETP.EQ.OR P4, PT, R4, RZ, !P0 ;  /* 0x000000ff0400720c */ /* 0x000fc60004782670 */
[----:B------:R-:W-:Y:S01]  /*0260*/  IMAD.MOV.U32 R7, RZ, RZ, -0x800003 ;  /* 0xff7ffffdff077424 */ /* 0x000fe200078e00ff */
[----:B-1----:R-:W2:Y:S01]  /*0270*/  @!P1 LDG.E.CONSTANT R8, desc[UR4][R2.64+0x4] ;  /* 0x0000040402089981 */ /* 0x002ea2000c1e9900 */
[----:B------:R-:W-:Y:S02]  /*0280*/  IMAD.MOV.U32 R4, RZ, RZ, -0x800003 ;  /* 0xff7ffffdff047424 */ /* 0x000fe400078e00ff */
[----:B------:R-:W-:Y:S01]  /*0290*/  IMAD.MOV.U32 R9, RZ, RZ, -0x800003 ;  /* 0xff7ffffdff097424 */ /* 0x000fe200078e00ff */
[----:B------:R-:W3:Y:S04]  /*02a0*/  LDG.E.CONSTANT R18, desc[UR4][R2.64+0x2c4] ;  /* 0x0002c40402127981 */ /* 0x000ee8000c1e9900 */
[----:B------:R-:W2:Y:S01]  /*02b0*/  @!P2 LDG.E.CONSTANT R7, desc[UR4][R2.64] ;  /* 0x000000040207a981 */ /* 0x000ea2000c1e9900 */
[----:B------:R-:W-:-:S03]  /*02c0*/  IMAD.MOV.U32 R10, RZ, RZ, -0x800003 ;  /* 0xff7ffffdff0a7424 */ /* 0x000fc600078e00ff */
[----:B------:R-:W4:Y:S01]  /*02d0*/  @!P1 LDG.E.CONSTANT R4, desc[UR4][R2.64+0x8] ;  /* 0x0000080402049981 */ /* 0x000f22000c1e9900 */
[----:B------:R-:W-:-:S03]  /*02e0*/  IMAD.MOV.U32 R11, RZ, RZ, -0x800003 ;  /* 0xff7ffffdff0b7424 */ /* 0x000fc600078e00ff */
[----:B------:R-:W5:Y:S01]  /*02f0*/  @!P4 LDG.E.CONSTANT R9, desc[UR4][R2.64+0x40] ;  /* 0x000040040209c981 */ /* 0x000f62000c1e9900 */
[----:B------:R-:W-:-:S03]  /*0300*/  IMAD.MOV.U32 R12, RZ, RZ, -0x800003 ;  /* 0xff7ffffdff0c7424 */ /* 0x000fc600078e00ff */
[----:B------:R-:W3:Y:S01]  /*0310*/  @P3 LDG.E.CONSTANT R10, desc[UR4][R2.64+0x44] ;  /* 0x00004404020a3981 */ /* 0x000ee2000c1e9900 */
[----:B------:R-:W-:-:S03]  /*0320*/  IMAD.MOV.U32 R13, RZ, RZ, -0x800003 ;  /* 0xff7ffffdff0d7424 */ /* 0x000fc600078e00ff */
[----:B------:R-:W3:Y:S01]  /*0330*/  @P3 LDG.E.CONSTANT R11, desc[UR4][R2.64+0x48] ;  /* 0x00004804020b3981 */ /* 0x000ee2000c1e9900 */
[C---:B------:R-:W-:Y:S02]  /*0340*/  ISETP.EQ.OR P2, PT, R6.reuse, RZ, !P0 ;  /* 0x000000ff0600720c */ /* 0x040fe40004742670 */
[----:B------:R-:W-:Y:S01]  /*0350*/  ISETP.NE.AND P1, PT, R6, RZ, PT ;  /* 0x000000ff0600720c */ /* 0x000fe20003f25270 */
[----:B------:R-:W3:Y:S01]  /*0360*/  @!P4 LDG.E.CONSTANT R12, desc[UR4][R2.64+0x80] ;  /* 0x00008004020cc981 */ /* 0x000ee2000c1e9900 */
[----:B------:R-:W-:-:S03]  /*0370*/  IMAD.MOV.U32 R6, RZ, RZ, -0x800003 ;  /* 0xff7ffffdff067424 */ /* 0x000fc600078e00ff */
[----:B------:R-:W3:Y:S01]  /*0380*/  @P3 LDG.E.CONSTANT R13, desc[UR4][R2.64+0x84] ;  /* 0x00008404020d3981 */ /* 0x000ee2000c1e9900 */
[----:B------:R-:W-:-:S03]  /*0390*/  IMAD.MOV.U32 R14, RZ, RZ, -0x800003 ;  /* 0xff7ffffdff0e7424 */ /* 0x000fc600078e00ff */
[----:B------:R-:W3:Y:S01]  /*03a0*/  @P3 LDG.E.CONSTANT R6, desc[UR4][R2.64+0x88] ;  /* 0x0000880402063981 */ /* 0x000ee2000c1e9900 */
[----:B------:R-:W-:-:S03]  /*03b0*/  IMAD.MOV.U32 R15, RZ, RZ, -0x800003 ;  /* 0xff7ffffdff0f7424 */ /* 0x000fc600078e00ff */
[----:B------:R-:W3:Y:S01]  /*03c0*/  @!P2 LDG.E.CONSTANT R14, desc[UR4][R2.64+0x280] ;  /* 0x00028004020ea981 */ /* 0x000ee2000c1e9900 */
[----:B------:R-:W-:-:S03]  /*03d0*/  IMAD.MOV.U32 R16, RZ, RZ, -0x800003 ;  /* 0xff7ffffdff107424 */ /* 0x000fc600078e00ff */
[----:B------:R-:W3:Y:S01]  /*03e0*/  @P1 LDG.E.CONSTANT R15, desc[UR4][R2.64+0x284] ;  /* 0x00028404020f1981 */ /* 0x000ee2000c1e9900 */
[----:B------:R-:W-:-:S03]  /*03f0*/  IMAD.MOV.U32 R17, RZ, RZ, -0x800003 ;  /* 0xff7ffffdff117424 */ /* 0x000fc600078e00ff */
[----:B------:R-:W3:Y:S01]  /*0400*/  @P1 LDG.E.CONSTANT R16, desc[UR4][R2.64+0x288] ;  /* 0x0002880402101981 */ /* 0x000ee2000c1e9900 */
[----:B------:R-:W-:Y:S01]  /*0410*/  ISETP.EQ.OR P1, PT, R5, 0x3, !P1 ;  /* 0x000000030500780c */ /* 0x000fe20004f22670 */
[----:B------:R-:W-:Y:S02]  /*0420*/  IMAD.MOV.U32 R19, RZ, RZ, -0x800003 ;  /* 0xff7ffffdff137424 */ /* 0x000fe400078e00ff */
[----:B------:R-:W3:Y:S01]  /*0430*/  @P0 LDG.E.CONSTANT R17, desc[UR4][R2.64+0x2c0] ;  /* 0x0002c00402110981 */ /* 0x000ee2000c1e9900 */
[----:B------:R-:W-:-:S03]  /*0440*/  ISETP.EQ.OR P2, PT, R20, RZ, P1 ;  /* 0x000000ff1400720c */ /* 0x000fc60000f42670 */
[----:B------:R-:W3:Y:S01]  /*0450*/  LDG.E.CONSTANT R20, desc[UR4][R2.64+0x2c8] ;  /* 0x0002c80402147981 */ /* 0x000ee2000c1e9900 */
[----:B------:R-:W-:-:S03]  /*0460*/  IMAD.MOV.U32 R21, RZ, RZ, -0x800003 ;  /* 0xff7ffffdff157424 */ /* 0x000fc600078e00ff */
[----:B------:R-:W3:Y:S04]  /*0470*/  @P0 LDG.E.CONSTANT R19, desc[UR4][R2.64+0x300] ;  /* 0x0003000402130981 */ /* 0x000ee8000c1e9900 */
[----:B------:R-:W3:Y:S01]  /*0480*/  LDG.E.CONSTANT R22, desc[UR4][R2.64+0x304] ;  /* 0x0003040402167981 */ /* 0x000ee2000c1e9900 */
[----:B------:R-:W-:-:S03]  /*0490*/  IMAD.MOV.U32 R23, RZ, RZ, -0x800003 ;  /* 0xff7ffffdff177424 */ /* 0x000fc600078e00ff */
[----:B------:R-:W3:Y:S01]  /*04a0*/  LDG.E.CONSTANT R24, desc[UR4][R2.64+0x308] ;  /* 0x0003080402187981 */ /* 0x000ee2000c1e9900 */
[----:B------:R-:W-:-:S03]  /*04b0*/  ISETP.EQ.OR P0, PT, R5, 0x3, !P0 ;  /* 0x000000030500780c */ /* 0x000fc60004702670 */
[----:B------:R-:W3:Y:S01]  /*04c0*/  @!P2 LDG.E.CONSTANT R21, desc[UR4][R2.64+0x500] ;  /* 0x000500040215a981 */ /* 0x000ee2000c1e9900 */
[----:B------:R-:W-:Y:S01]  /*04d0*/  ISETP.NE.AND P2, PT, R5, 0x3, PT ;  /* 0x000000030500780c */ /* 0x000fe20003f45270 */
[----:B------:R-:W-:Y:S02]  /*04e0*/  IMAD.MOV.U32 R5, RZ, RZ, -0x800003 ;  /* 0xff7ffffdff057424 */ /* 0x000fe400078e00ff */
[----:B------:R-:W3:Y:S01]  /*04f0*/  @!P1 LDG.E.CONSTANT R23, desc[UR4][R2.64+0x504] ;  /* 0x0005040402179981 */ /* 0x000ee2000c1e9900 */
[----:B------:R-:W-:-:S03]  /*0500*/  IMAD.MOV.U32 R25, RZ, RZ, -0x800003 ;  /* 0xff7ffffdff197424 */ /* 0x000fc600078e00ff */
[----:B------:R-:W3:Y:S01]  /*0510*/  @!P1 LDG.E.CONSTANT R5, desc[UR4][R2.64+0x508] ;  /* 0x0005080402059981 */ /* 0x000ee2000c1e9900 */
[----:B------:R-:W-:-:S03]  /*0520*/  IMAD.MOV.U32 R26, RZ, RZ, -0x800003 ;  /* 0xff7ffffdff1a7424 */ /* 0x000fc600078e00ff */
        /* <DEDUP_REMOVED lines=8> */
[----:B------:R-:W3:Y:S04]  /*05b0*/  @P2 LDG.E.CONSTANT R29, desc[UR4][R2.64+0x584] ;  /* 0x00058404021d2981 */ /* 0x000ee8000c1e9900 */
[----:B------:R0:W3:Y:S02]  /*05c0*/  @P2 LDG.E.CONSTANT R30, desc[UR4][R2.64+0x588] ;  /* 0x00058804021e2981 */ /* 0x0000e4000c1e9900 */
[----:B0-----:R-:W0:Y:S02]  /*05d0*/  LDC.64 R2, c[0x0][0x388] ;  /* 0x0000e200ff027b82 */ /* 0x001e240000000a00 */
[----:B0-----:R-:W-:Y:S01]  /*05e0*/  IMAD.WIDE.U32 R2, R0, 0x4, R2 ;  /* 0x0000000400027825 */ /* 0x001fe200078e0002 */
[----:B--2---:R-:W-:-:S04]  /*05f0*/  FMNMX3 R7, R7, -3.40282306073709652508e+38, R8, !PT ;  /* 0xff7ffffd07077876 */ /* 0x004fc80007800008 */
[----:B----4-:R-:W-:-:S04]  /*0600*/  FMNMX R4, R7, R4, !PT ;  /* 0x0000000407047209 */ /* 0x010fc80007800000 */
[----:B-----5:R-:W-:-:S04]  /*0610*/  FMNMX R9, R4, R9, !PT ;  /* 0x0000000904097209 */ /* 0x020fc80007800000 */
[----:B---3--:R-:W-:-:S04]  /*0620*/  FMNMX R10, R9, R10, !PT ;  /* 0x0000000a090a7209 */ /* 0x008fc80007800000 */
[----:B------:R-:W-:-:S04]  /*0630*/  FMNMX R11, R10, R11, !PT ;  /* 0x0000000b0a0b7209 */ /* 0x000fc80007800000 */
[----:B------:R-:W-:-:S04]  /*0640*/  FMNMX R12, R11, R12, !PT ;  /* 0x0000000c0b0c7209 */ /* 0x000fc80007800000 */
[----:B------:R-:W-:-:S04]  /*0650*/  FMNMX R13, R12, R13, !PT ;  /* 0x0000000d0c0d7209 */ /* 0x000fc80007800000 */
[----:B------:R-:W-:-:S04]  /*0660*/  FMNMX R13, R13, R6, !PT ;  /* 0x000000060d0d7209 */ /* 0x000fc80007800000 */
[----:B------:R-:W-:-:S04]  /*0670*/  FMNMX R14, R13, R14, !PT ;  /* 0x0000000e0d0e7209 */ /* 0x000fc80007800000 */
[----:B------:R-:W-:-:S04]  /*0680*/  FMNMX R15, R14, R15, !PT ;  /* 0x0000000f0e0f7209 */ /* 0x000fc80007800000 */
[----:B------:R-:W-:-:S04]  /*0690*/  FMNMX R15, R15, R16, !PT ;  /* 0x000000100f0f7209 */ /* 0x000fc80007800000 */
[----:B------:R-:W-:-:S04]  /*06a0*/  FMNMX3 R17, R15, R17, R18, !PT ;  /* 0x000000110f117276 */ /* 0x000fc80007800012 */
[----:B------:R-:W-:-:S04]  /*06b0*/  FMNMX R17, R17, R20, !PT ;  /* 0x0000001411117209 */ /* 0x000fc80007800000 */
[----:B------:R-:W-:-:S04]  /*06c0*/  FMNMX3 R19, R17, R19, R22, !PT ;  /* 0x0000001311137276 */ /* 0x000fc80007800016 */
[----:B------:R-:W-:-:S04]  /*06d0*/  FMNMX R24, R19, R24, !PT ;  /* 0x0000001813187209 */ /* 0x000fc80007800000 */
        /* <DEDUP_REMOVED lines=8> */
[----:B------:R-:W-:-:S05]  /*0760*/  FMNMX R5, R5, R30, !PT ;  /* 0x0000001e05057209 */ /* 0x000fca0007800000 */
[----:B------:R-:W-:Y:S01]  /*0770*/  STG.E desc[UR4][R2.64], R5 ;  /* 0x0000000502007986 */ /* 0x000fe2000c101904 */
[----:B------:R-:W-:Y:S05]  /*0780*/  EXIT ;  /* 0x000000000000794d */ /* 0x000fea0003800000 */
.L_x_0:
[----:B------:R-:W-:-:S00]  /*0790*/  BRA `(.L_x_0) ;  /* 0xfffffffc00fc7947 */ /* 0x000fc0000383ffff */
[----:B------:R-:W-:-:S00]  /*07a0*/  NOP ;  /* 0x0000000000007918 */ /* 0x000fc00000000000 */
        /* <DEDUP_REMOVED lines=13> */
.L_x_1:


//--------------------- .nv.shared.reserved.0     --------------------------
	.section	.nv.shared.reserved.0,"aw",@nobits
	.weak		__nv_reservedSMEM_offset_0_alias
	.size		__nv_reservedSMEM_offset_0_alias, 0, 64
	.other		__nv_reservedSMEM_offset_0_alias,@"STO_CUDA_RESERVED_SHARED STV_DEFAULT"
__nv_reservedSMEM_offset_0_alias:
	.zero		0
	.zero		64


//--------------------- .nv.constant0.default_function_kernel --------------------------
	.section	.nv.constant0.default_function_kernel,"a",@progbits
	.sectionflags	@""
	.align	4
.nv.constant0.default_function_kernel:
	.zero		912


//--------------------- SYMBOLS --------------------------

	.type		.nv.reservedSmem.offset0,@object
	.size		.nv.reservedSmem.offset0,0x4
